//
// Generated by NVIDIA NVVM Compiler
//
// Compiler Build ID: CL-36424714
// Cuda compilation tools, release 13.0, V13.0.88
// Based on NVVM 20.0.0
//

.version 9.0
.target sm_100
.address_size 64

	// .globl	_Z13pow_array_gpuPfii

.visible .entry _Z13pow_array_gpuPfii(
	.param .u64 .ptr .align 1 _Z13pow_array_gpuPfii_param_0,
	.param .u32 _Z13pow_array_gpuPfii_param_1,
	.param .u32 _Z13pow_array_gpuPfii_param_2
)
{
	.reg .pred 	%p<7>;
	.reg .b32 	%r<17>;
	.reg .b32 	%f<21>;
	.reg .b64 	%rd<5>;

	ld.param.u64 	%rd2, [_Z13pow_array_gpuPfii_param_0];
	ld.param.u32 	%r9, [_Z13pow_array_gpuPfii_param_1];
	ld.param.u32 	%r10, [_Z13pow_array_gpuPfii_param_2];
	mov.u32 	%r11, %ctaid.x;
	mov.u32 	%r12, %ntid.x;
	mov.u32 	%r13, %tid.x;
	mad.lo.s32 	%r1, %r11, %r12, %r13;
	setp.ge.s32 	%p1, %r1, %r10;
	@%p1 bra 	$L__BB0_9;
	cvta.to.global.u64 	%rd3, %rd2;
	setp.lt.s32 	%p2, %r9, 1;
	mul.wide.s32 	%rd4, %r1, 4;
	add.s64 	%rd1, %rd3, %rd4;
	mov.f32 	%f20, 0f3F800000;
	@%p2 bra 	$L__BB0_8;
	ld.global.f32 	%f1, [%rd1];
	and.b32  	%r2, %r9, 3;
	setp.lt.u32 	%p3, %r9, 4;
	mov.f32 	%f20, 0f3F800000;
	@%p3 bra 	$L__BB0_5;
	and.b32  	%r14, %r9, 2147483644;
	neg.s32 	%r15, %r14;
	mov.f32 	%f20, 0f3F800000;
$L__BB0_4:
	mul.f32 	%f13, %f20, %f1;
	mul.f32 	%f14, %f13, %f1;
	mul.f32 	%f15, %f14, %f1;
	mul.f32 	%f20, %f15, %f1;
	add.s32 	%r15, %r15, 4;
	setp.ne.s32 	%p4, %r15, 0;
	@%p4 bra 	$L__BB0_4;
$L__BB0_5:
	setp.eq.s32 	%p5, %r2, 0;
	@%p5 bra 	$L__BB0_8;
	neg.s32 	%r16, %r2;
$L__BB0_7:
	.pragma "nounroll";
	mul.f32 	%f20, %f20, %f1;
	add.s32 	%r16, %r16, 1;
	setp.ne.s32 	%p6, %r16, 0;
	@%p6 bra 	$L__BB0_7;
$L__BB0_8:
	st.global.f32 	[%rd1], %f20;
$L__BB0_9:
	ret;

}


// ===== COMPILED SASS (sm_100) =====

	.target	sm_100

	.elftype	@"ET_EXEC"


//--------------------- .note.nv.tkinfo           --------------------------
	.section	.note.nv.tkinfo,"",@"SHT_NOTE"
	.sectionflags	@"SHF_NOTE_NV_TKINFO"
	.tkinfo
        /*0018*/ 	.word	0x00000002
        /*0030*/ 	.string	""
        /*0030*/ 	.string	"ptxas"
        /*0030*/ 	.string	"Cuda compilation tools, release 13.0, V13.0.88"
        /*0030*/ 	.string	"Build cuda_13.0.r13.0/compiler.36424714_0"
        /*0030*/ 	.string	"-arch sm_100 -m 64 "



//--------------------- .note.nv.cuinfo           --------------------------
	.section	.note.nv.cuinfo,"",@"SHT_NOTE"
	.sectionflags	@"SHF_NOTE_NV_CUINFO"
        /*0018*/ 	.short	0x0002
        /*001a*/ 	.short	0x0064
        /*001c*/ 	.short	0x0082
	.zero		2


//--------------------- .nv.info                  --------------------------
	.section	.nv.info,"",@"SHT_CUDA_INFO"
	.align	4


	//----- nvinfo : EIATTR_REGCOUNT
	.align		4
        /*0000*/ 	.byte	0x04, 0x2f
        /*0002*/ 	.short	(.L_1 - .L_0)
	.align		4
.L_0:
        /*0004*/ 	.word	index@(_Z13pow_array_gpuPfii)
        /*0008*/ 	.word	0x00000008


	//----- nvinfo : EIATTR_FRAME_SIZE
	.align		4
.L_1:
        /*000c*/ 	.byte	0x04, 0x11
        /*000e*/ 	.short	(.L_3 - .L_2)
	.align		4
.L_2:
        /*0010*/ 	.word	index@(_Z13pow_array_gpuPfii)
        /*0014*/ 	.word	0x00000000


	//----- nvinfo : EIATTR_MIN_STACK_SIZE
	.align		4
.L_3:
        /*0018*/ 	.byte	0x04, 0x12
        /*001a*/ 	.short	(.L_5 - .L_4)
	.align		4
.L_4:
        /*001c*/ 	.word	index@(_Z13pow_array_gpuPfii)
        /*0020*/ 	.word	0x00000000
.L_5:


//--------------------- .nv.compat                --------------------------
	.section	.nv.compat,"",@"SHT_CUDA_COMPAT_INFO"
	.align	4
        /*0000*/ 	.byte	0x02, 0x09, 0x00, 0x00, 0x02, 0x02, 0x01, 0x00, 0x02, 0x05, 0x05, 0x00, 0x03, 0x07, 0x01, 0x01
        /*0010*/ 	.byte	0x02, 0x03, 0x00, 0x00, 0x02, 0x06, 0x01, 0x00, 0x04, 0x0b, 0x08, 0x00, 0x09, 0x00, 0x00, 0x00
        /*0020*/ 	.byte	0x00, 0x00, 0x00, 0x00


//--------------------- .nv.info._Z13pow_array_gpuPfii --------------------------
	.section	.nv.info._Z13pow_array_gpuPfii,"",@"SHT_CUDA_INFO"
	.sectionflags	@""
	.align	4


	//----- nvinfo : EIATTR_CUDA_API_VERSION
	.align		4
        /*0000*/ 	.byte	0x04, 0x37
        /*0002*/ 	.short	(.L_7 - .L_6)
.L_6:
        /*0004*/ 	.word	0x00000082


	//----- nvinfo : EIATTR_KPARAM_INFO
	.align		4
.L_7:
        /*0008*/ 	.byte	0x04, 0x17
        /*000a*/ 	.short	(.L_9 - .L_8)
.L_8:
        /*000c*/ 	.word	0x00000000
        /*0010*/ 	.short	0x0002
        /*0012*/ 	.short	0x000c
        /*0014*/ 	.byte	0x00, 0xf0, 0x11, 0x00


	//----- nvinfo : EIATTR_KPARAM_INFO
	.align		4
.L_9:
        /*0018*/ 	.byte	0x04, 0x17
        /*001a*/ 	.short	(.L_11 - .L_10)
.L_10:
        /*001c*/ 	.word	0x00000000
        /*0020*/ 	.short	0x0001
        /*0022*/ 	.short	0x0008
        /*0024*/ 	.byte	0x00, 0xf0, 0x11, 0x00


	//----- nvinfo : EIATTR_KPARAM_INFO
	.align		4
.L_11:
        /*0028*/ 	.byte	0x04, 0x17
        /*002a*/ 	.short	(.L_13 - .L_12)
.L_12:
        /*002c*/ 	.word	0x00000000
        /*0030*/ 	.short	0x0000
        /*0032*/ 	.short	0x0000
        /*0034*/ 	.byte	0x00, 0xf5, 0x21, 0x00


	//----- nvinfo : EIATTR_SPARSE_MMA_MASK
	.align		4
.L_13:
        /*0038*/ 	.byte	0x03, 0x50
        /*003a*/ 	.short	0x0000


	//----- nvinfo : EIATTR_MAXREG_COUNT
	.align		4
        /*003c*/ 	.byte	0x03, 0x1b
        /*003e*/ 	.short	0x00ff


	//----- nvinfo : EIATTR_MERCURY_ISA_VERSION
	.align		4
        /*0040*/ 	.byte	0x03, 0x5f
        /*0042*/ 	.short	0x0101


	//----- nvinfo : EIATTR_VRC_CTA_INIT_COUNT
	.align		4
        /*0044*/ 	.byte	0x02, 0x4a
	.zero		1
	.zero		1


	//----- nvinfo : EIATTR_EXIT_INSTR_OFFSETS
	.align		4
        /*0048*/ 	.byte	0x04, 0x1c
        /*004a*/ 	.short	(.L_15 - .L_14)


	//   ....[0]....
.L_14:
        /*004c*/ 	.word	0x00000070


	//   ....[1]....
        /*0050*/ 	.word	0x000004f0


	//----- nvinfo : EIATTR_CBANK_PARAM_SIZE
	.align		4
.L_15:
        /*0054*/ 	.byte	0x03, 0x19
        /*0056*/ 	.short	0x0010


	//----- nvinfo : EIATTR_PARAM_CBANK
	.align		4
        /*0058*/ 	.byte	0x04, 0x0a
        /*005a*/ 	.short	(.L_17 - .L_16)
	.align		4
.L_16:
        /*005c*/ 	.word	index@(.nv.constant0._Z13pow_array_gpuPfii)
        /*0060*/ 	.short	0x0380
        /*0062*/ 	.short	0x0010


	//----- nvinfo : EIATTR_SW_WAR
	.align		4
.L_17:
        /*0064*/ 	.byte	0x04, 0x36
        /*0066*/ 	.short	(.L_19 - .L_18)
.L_18:
        /*0068*/ 	.word	0x00000008
.L_19:


//--------------------- .nv.callgraph             --------------------------
	.section	.nv.callgraph,"",@"SHT_CUDA_CALLGRAPH"
	.align	4
	.sectionentsize	8
	.align		4
        /*0000*/ 	.word	0x00000000
	.align		4
        /*0004*/ 	.word	0xffffffff
	.align		4
        /*0008*/ 	.word	0x00000000
	.align		4
        /*000c*/ 	.word	0xfffffffe
	.align		4
        /*0010*/ 	.word	0x00000000
	.align		4
        /*0014*/ 	.word	0xfffffffd
	.align		4
        /*0018*/ 	.word	0x00000000
	.align		4
        /*001c*/ 	.word	0xfffffffc


//--------------------- .text._Z13pow_array_gpuPfii --------------------------
	.section	.text._Z13pow_array_gpuPfii,"ax",@progbits
	.align	128
        .global         _Z13pow_array_gpuPfii
        .type           _Z13pow_array_gpuPfii,@function
        .size           _Z13pow_array_gpuPfii,(.L_x_8 - _Z13pow_array_gpuPfii)
        .other          _Z13pow_array_gpuPfii,@"STO_CUDA_ENTRY STV_DEFAULT"
_Z13pow_array_gpuPfii:
.text._Z13pow_array_gpuPfii:
[----:B------:R-:W-:Y:S01]  /*0000*/  LDC R1, c[0x0][0x37c] ;  /* 0x0000df00ff017b82 */ /* 0x000fe20000000800 */
[----:B------:R-:W0:Y:S07]  /*0010*/  S2R R0, SR_TID.X ;  /* 0x0000000000007919 */ /* 0x000e2e0000002100 */
[----:B------:R-:W0:Y:S01]  /*0020*/  S2UR UR4, SR_CTAID.X ;  /* 0x00000000000479c3 */ /* 0x000e220000002500 */
[----:B------:R-:W1:Y:S07]  /*0030*/  LDCU UR5, c[0x0][0x38c] ;  /* 0x00007180ff0577ac */ /* 0x000e6e0008000800 */
[----:B------:R-:W0:Y:S02]  /*0040*/  LDC R5, c[0x0][0x360] ;  /* 0x0000d800ff057b82 */ /* 0x000e240000000800 */
[----:B0-----:R-:W-:-:S05]  /*0050*/  IMAD R5, R5, UR4, R0 ;  /* 0x0000000405057c24 */ /* 0x001fca000f8e0200 */
[----:B-1----:R-:W-:-:S13]  /*0060*/  ISETP.GE.AND P0, PT, R5, UR5, PT ;  /* 0x0000000505007c0c */ /* 0x002fda000bf06270 */
[----:B------:R-:W-:Y:S05]  /*0070*/  @P0 EXIT ;  /* 0x000000000000094d */ /* 0x000fea0003800000 */
[----:B------:R-:W0:Y:S01]  /*0080*/  LDCU UR5, c[0x0][0x388] ;  /* 0x00007100ff0577ac */ /* 0x000e220008000800 */
[----:B------:R-:W1:Y:S01]  /*0090*/  LDC.64 R2, c[0x0][0x380] ;  /* 0x0000e000ff027b82 */ /* 0x000e620000000a00 */
[----:B------:R-:W2:Y:S01]  /*00a0*/  LDCU.64 UR6, c[0x0][0x358] ;  /* 0x00006b00ff0677ac */ /* 0x000ea20008000a00 */
[----:B0-----:R-:W-:Y:S01]  /*00b0*/  UISETP.GE.AND UP0, UPT, UR5, 0x1, UPT ;  /* 0x000000010500788c */ /* 0x001fe2000bf06270 */
[----:B-1----:R-:W-:-:S04]  /*00c0*/  IMAD.WIDE R2, R5, 0x4, R2 ;  /* 0x0000000405027825 */ /* 0x002fc800078e0202 */
[----:B------:R-:W-:-:S04]  /*00d0*/  HFMA2 R5, -RZ, RZ, 1.875, 0 ;  /* 0x3f800000ff057431 */ /* 0x000fc800000001ff */
[----:B--2---:R-:W-:Y:S05]  /*00e0*/  BRA.U !UP0, `(.L_x_0) ;  /* 0x0000000108fc7547 */ /* 0x004fea000b800000 */
[----:B------:R0:W5:Y:S01]  /*00f0*/  LDG.E R0, desc[UR6][R2.64] ;  /* 0x0000000602007981 */ /* 0x000162000c1e1900 */
[----:B------:R-:W-:Y:S01]  /*0100*/  UISETP.GE.U32.AND UP0, UPT, UR5, 0x4, UPT ;  /* 0x000000040500788c */ /* 0x000fe2000bf06070 */
[----:B------:R-:W-:Y:S01]  /*0110*/  MOV R5, 0x3f800000 ;  /* 0x3f80000000057802 */ /* 0x000fe20000000f00 */
[----:B------:R-:W-:-:S07]  /*0120*/  ULOP3.LUT UR4, UR5, 0x3, URZ, 0xc0, !UPT ;  /* 0x0000000305047892 */ /* 0x000fce000f8ec0ff */
[----:B0-----:R-:W-:Y:S05]  /*0130*/  BRA.U !UP0, `(.L_x_1) ;  /* 0x0000000108cc7547 */ /* 0x001fea000b800000 */
[----:B------:R-:W-:Y:S01]  /*0140*/  ULOP3.LUT UR5, UR5, 0x7ffffffc, URZ, 0xc0, !UPT ;  /* 0x7ffffffc05057892 */ /* 0x000fe2000f8ec0ff */
[----:B------:R-:W-:-:S03]  /*0150*/  MOV R5, 0x3f800000 ;  /* 0x3f80000000057802 */ /* 0x000fc60000000f00 */
[----:B------:R-:W-:-:S04]  /*0160*/  UIADD3 UR5, UPT, UPT, -UR5, URZ, URZ ;  /* 0x000000ff05057290 */ /* 0x000fc8000fffe1ff */
[----:B------:R-:W-:-:S09]  /*0170*/  UISETP.GE.AND UP0, UPT, UR5, URZ, UPT ;  /* 0x000000ff0500728c */ /* 0x000fd2000bf06270 */
[----:B------:R-:W-:Y:S05]  /*0180*/  BRA.U UP0, `(.L_x_2) ;  /* 0x00000001009c7547 */ /* 0x000fea000b800000 */
[----:B------:R-:W-:Y:S02]  /*0190*/  UIADD3 UR8, UPT, UPT, -UR5, URZ, URZ ;  /* 0x000000ff05087290 */ /* 0x000fe4000fffe1ff */
[----:B------:R-:W-:Y:S02]  /*01a0*/  UPLOP3.LUT UP0, UPT, UPT, UPT, UPT, 0x80, 0x8 ;  /* 0x000000000008789c */ /* 0x000fe40003f0f070 */
[----:B------:R-:W-:-:S09]  /*01b0*/  UISETP.GT.AND UP1, UPT, UR8, 0xc, UPT ;  /* 0x0000000c0800788c */ /* 0x000fd2000bf24270 */
[----:B------:R-:W-:Y:S05]  /*01c0*/  BRA.U !UP1, `(.L_x_3) ;  /* 0x0000000109507547 */ /* 0x000fea000b800000 */
[----:B------:R-:W-:-:S11]  /*01d0*/  UPLOP3.LUT UP0, UPT, UPT, UPT, UPT, 0x40, 0x4 ;  /* 0x000000000004789c */ /* 0x000fd60003f0e870 */
.L_x_4:
[----:B-----5:R-:W-:Y:S01]  /*01e0*/  FMUL R5, R0, R5 ;  /* 0x0000000500057220 */ /* 0x020fe20000400000 */
[----:B------:R-:W-:-:S03]  /*01f0*/  UIADD3 UR5, UPT, UPT, UR5, 0x10, URZ ;  /* 0x0000001005057890 */ /* 0x000fc6000fffe0ff */
[----:B------:R-:W-:Y:S01]  /*0200*/  FMUL R5, R0, R5 ;  /* 0x0000000500057220 */ /* 0x000fe20000400000 */
[----:B------:R-:W-:-:S03]  /*0210*/  UISETP.GE.AND UP1, UPT, UR5, -0xc, UPT ;  /* 0xfffffff40500788c */ /* 0x000fc6000bf26270 */
[----:B------:R-:W-:-:S04]  /*0220*/  FMUL R5, R0, R5 ;  /* 0x0000000500057220 */ /* 0x000fc80000400000 */
        /* <DEDUP_REMOVED lines=12> */
[----:B------:R-:W-:Y:S01]  /*02f0*/  FMUL R5, R0, R5 ;  /* 0x0000000500057220 */ /* 0x000fe20000400000 */
[----:B------:R-:W-:Y:S06]  /*0300*/  BRA.U !UP1, `(.L_x_4) ;  /* 0xfffffffd09b47547 */ /* 0x000fec000b83ffff */
.L_x_3:
[----:B------:R-:W-:-:S04]  /*0310*/  UIADD3 UR8, UPT, UPT, -UR5, URZ, URZ ;  /* 0x000000ff05087290 */ /* 0x000fc8000fffe1ff */
[----:B------:R-:W-:-:S09]  /*0320*/  UISETP.GT.AND UP1, UPT, UR8, 0x4, UPT ;  /* 0x000000040800788c */ /* 0x000fd2000bf24270 */
[----:B------:R-:W-:Y:S05]  /*0330*/  BRA.U !UP1, `(.L_x_5) ;  /* 0x0000000109287547 */ /* 0x000fea000b800000 */
[----:B-----5:R-:W-:Y:S01]  /*0340*/  FMUL R5, R5, R0 ;  /* 0x0000000005057220 */ /* 0x020fe20000400000 */
[----:B------:R-:W-:Y:S02]  /*0350*/  UPLOP3.LUT UP0, UPT, UPT, UPT, UPT, 0x40, 0x4 ;  /* 0x000000000004789c */ /* 0x000fe40003f0e870 */
[----:B------:R-:W-:Y:S01]  /*0360*/  UIADD3 UR5, UPT, UPT, UR5, 0x8, URZ ;  /* 0x0000000805057890 */ /* 0x000fe2000fffe0ff */
[----:B------:R-:W-:-:S04]  /*0370*/  FMUL R5, R0, R5 ;  /* 0x0000000500057220 */ /* 0x000fc80000400000 */
[----:B------:R-:W-:-:S04]  /*0380*/  FMUL R5, R0, R5 ;  /* 0x0000000500057220 */ /* 0x000fc80000400000 */
[----:B------:R-:W-:-:S04]  /*0390*/  FMUL R5, R0, R5 ;  /* 0x0000000500057220 */ /* 0x000fc80000400000 */
[----:B------:R-:W-:-:S04]  /*03a0*/  FMUL R5, R0, R5 ;  /* 0x0000000500057220 */ /* 0x000fc80000400000 */
[----:B------:R-:W-:-:S04]  /*03b0*/  FMUL R5, R0, R5 ;  /* 0x0000000500057220 */ /* 0x000fc80000400000 */
[----:B------:R-:W-:-:S04]  /*03c0*/  FMUL R5, R0, R5 ;  /* 0x0000000500057220 */ /* 0x000fc80000400000 */
[----:B------:R-:W-:-:S07]  /*03d0*/  FMUL R5, R0, R5 ;  /* 0x0000000500057220 */ /* 0x000fce0000400000 */
.L_x_5:
[----:B------:R-:W-:-:S09]  /*03e0*/  UISETP.NE.OR UP0, UPT, UR5, URZ, UP0 ;  /* 0x000000ff0500728c */ /* 0x000fd20008705670 */
[----:B------:R-:W-:Y:S05]  /*03f0*/  BRA.U !UP0, `(.L_x_1) ;  /* 0x00000001081c7547 */ /* 0x000fea000b800000 */
.L_x_2:
[----:B------:R-:W-:Y:S01]  /*0400*/  UIADD3 UR5, UPT, UPT, UR5, 0x4, URZ ;  /* 0x0000000405057890 */ /* 0x000fe2000fffe0ff */
[----:B-----5:R-:W-:-:S03]  /*0410*/  FMUL R5, R0, R5 ;  /* 0x0000000500057220 */ /* 0x020fc60000400000 */
[----:B------:R-:W-:Y:S01]  /*0420*/  UISETP.NE.AND UP0, UPT, UR5, URZ, UPT ;  /* 0x000000ff0500728c */ /* 0x000fe2000bf05270 */
[----:B------:R-:W-:-:S04]  /*0430*/  FMUL R5, R0, R5 ;  /* 0x0000000500057220 */ /* 0x000fc80000400000 */
[----:B------:R-:W-:-:S04]  /*0440*/  FMUL R5, R0, R5 ;  /* 0x0000000500057220 */ /* 0x000fc80000400000 */
[----:B------:R-:W-:Y:S01]  /*0450*/  FMUL R5, R0, R5 ;  /* 0x0000000500057220 */ /* 0x000fe20000400000 */
[----:B------:R-:W-:Y:S06]  /*0460*/  BRA.U UP0, `(.L_x_2) ;  /* 0xfffffffd00e47547 */ /* 0x000fec000b83ffff */
.L_x_1:
[----:B------:R-:W-:-:S09]  /*0470*/  UISETP.NE.AND UP0, UPT, UR4, URZ, UPT ;  /* 0x000000ff0400728c */ /* 0x000fd2000bf05270 */
[----:B------:R-:W-:Y:S05]  /*0480*/  BRA.U !UP0, `(.L_x_0) ;  /* 0x0000000108147547 */ /* 0x000fea000b800000 */
[----:B------:R-:W-:-:S12]  /*0490*/  UIADD3 UR4, UPT, UPT, -UR4, URZ, URZ ;  /* 0x000000ff04047290 */ /* 0x000fd8000fffe1ff */
.L_x_6:
[----:B------:R-:W-:Y:S01]  /*04a0*/  UIADD3 UR4, UPT, UPT, UR4, 0x1, URZ ;  /* 0x0000000104047890 */ /* 0x000fe2000fffe0ff */
[----:B-----5:R-:W-:-:S03]  /*04b0*/  FMUL R5, R0, R5 ;  /* 0x0000000500057220 */ /* 0x020fc60000400000 */
[----:B------:R-:W-:-:S09]  /*04c0*/  UISETP.NE.AND UP0, UPT, UR4, URZ, UPT ;  /* 0x000000ff0400728c */ /* 0x000fd2000bf05270 */
[----:B------:R-:W-:Y:S05]  /*04d0*/  BRA.U UP0, `(.L_x_6) ;  /* 0xfffffffd00f07547 */ /* 0x000fea000b83ffff */
.L_x_0:
[----:B------:R-:W-:Y:S01]  /*04e0*/  STG.E desc[UR6][R2.64], R5 ;  /* 0x0000000502007986 */ /* 0x000fe2000c101906 */
[----:B------:R-:W-:Y:S05]  /*04f0*/  EXIT ;  /* 0x000000000000794d */ /* 0x000fea0003800000 */
.L_x_7:
[----:B------:R-:W-:-:S00]  /*0500*/  BRA `(.L_x_7) ;  /* 0xfffffffc00fc7947 */ /* 0x000fc0000383ffff */
[----:B------:R-:W-:-:S00]  /*0510*/  NOP ;  /* 0x0000000000007918 */ /* 0x000fc00000000000 */
        /* <DEDUP_REMOVED lines=14> */
.L_x_8:


//--------------------- .nv.shared.reserved.0     --------------------------
	.section	.nv.shared.reserved.0,"aw",@nobits
	.weak		__nv_reservedSMEM_offset_0_alias
	.size		__nv_reservedSMEM_offset_0_alias, 0, 64
	.other		__nv_reservedSMEM_offset_0_alias,@"STO_CUDA_RESERVED_SHARED STV_DEFAULT"
__nv_reservedSMEM_offset_0_alias:
	.zero		0
	.zero		64


//--------------------- .nv.constant0._Z13pow_array_gpuPfii --------------------------
	.section	.nv.constant0._Z13pow_array_gpuPfii,"a",@progbits
	.sectionflags	@""
	.align	4
.nv.constant0._Z13pow_array_gpuPfii:
	.zero		912


//--------------------- SYMBOLS --------------------------

	.type		.nv.reservedSmem.offset0,@object
	.size		.nv.reservedSmem.offset0,0x4
